//
// Generated by NVIDIA NVVM Compiler
//
// Compiler Build ID: CL-36424714
// Cuda compilation tools, release 13.0, V13.0.88
// Based on NVVM 20.0.0
//

.version 9.0
.target sm_100
.address_size 64

	// .globl	_Z6kernelPii

.visible .entry _Z6kernelPii(
	.param .u64 .ptr .align 1 _Z6kernelPii_param_0,
	.param .u32 _Z6kernelPii_param_1
)
{
	.reg .pred 	%p<10>;
	.reg .b32 	%r<81>;
	.reg .b64 	%rd<16>;

	ld.param.u64 	%rd8, [_Z6kernelPii_param_0];
	ld.param.u32 	%r16, [_Z6kernelPii_param_1];
	cvta.to.global.u64 	%rd1, %rd8;
	setp.lt.s32 	%p1, %r16, 1;
	@%p1 bra 	$L__BB0_13;
	and.b32  	%r1, %r16, 15;
	setp.lt.u32 	%p2, %r16, 16;
	mov.b32 	%r78, 0;
	@%p2 bra 	$L__BB0_4;
	and.b32  	%r78, %r16, 2147483632;
	neg.s32 	%r76, %r78;
	add.s64 	%rd14, %rd1, 32;
$L__BB0_3:
	.pragma "nounroll";
	ld.global.u32 	%r18, [%rd14+-32];
	add.s32 	%r19, %r18, -1;
	st.global.u32 	[%rd14+-32], %r19;
	ld.global.u32 	%r20, [%rd14+-28];
	add.s32 	%r21, %r20, -1;
	st.global.u32 	[%rd14+-28], %r21;
	ld.global.u32 	%r22, [%rd14+-24];
	add.s32 	%r23, %r22, -1;
	st.global.u32 	[%rd14+-24], %r23;
	ld.global.u32 	%r24, [%rd14+-20];
	add.s32 	%r25, %r24, -1;
	st.global.u32 	[%rd14+-20], %r25;
	ld.global.u32 	%r26, [%rd14+-16];
	add.s32 	%r27, %r26, -1;
	st.global.u32 	[%rd14+-16], %r27;
	ld.global.u32 	%r28, [%rd14+-12];
	add.s32 	%r29, %r28, -1;
	st.global.u32 	[%rd14+-12], %r29;
	ld.global.u32 	%r30, [%rd14+-8];
	add.s32 	%r31, %r30, -1;
	st.global.u32 	[%rd14+-8], %r31;
	ld.global.u32 	%r32, [%rd14+-4];
	add.s32 	%r33, %r32, -1;
	st.global.u32 	[%rd14+-4], %r33;
	ld.global.u32 	%r34, [%rd14];
	add.s32 	%r35, %r34, -1;
	st.global.u32 	[%rd14], %r35;
	ld.global.u32 	%r36, [%rd14+4];
	add.s32 	%r37, %r36, -1;
	st.global.u32 	[%rd14+4], %r37;
	ld.global.u32 	%r38, [%rd14+8];
	add.s32 	%r39, %r38, -1;
	st.global.u32 	[%rd14+8], %r39;
	ld.global.u32 	%r40, [%rd14+12];
	add.s32 	%r41, %r40, -1;
	st.global.u32 	[%rd14+12], %r41;
	ld.global.u32 	%r42, [%rd14+16];
	add.s32 	%r43, %r42, -1;
	st.global.u32 	[%rd14+16], %r43;
	ld.global.u32 	%r44, [%rd14+20];
	add.s32 	%r45, %r44, -1;
	st.global.u32 	[%rd14+20], %r45;
	ld.global.u32 	%r46, [%rd14+24];
	add.s32 	%r47, %r46, -1;
	st.global.u32 	[%rd14+24], %r47;
	ld.global.u32 	%r48, [%rd14+28];
	add.s32 	%r49, %r48, -1;
	st.global.u32 	[%rd14+28], %r49;
	add.s32 	%r76, %r76, 16;
	add.s64 	%rd14, %rd14, 64;
	setp.ne.s32 	%p3, %r76, 0;
	@%p3 bra 	$L__BB0_3;
$L__BB0_4:
	setp.eq.s32 	%p4, %r1, 0;
	@%p4 bra 	$L__BB0_13;
	and.b32  	%r7, %r16, 7;
	setp.lt.u32 	%p5, %r1, 8;
	@%p5 bra 	$L__BB0_7;
	mul.wide.u32 	%rd9, %r78, 4;
	add.s64 	%rd10, %rd1, %rd9;
	ld.global.u32 	%r50, [%rd10];
	add.s32 	%r51, %r50, -1;
	st.global.u32 	[%rd10], %r51;
	ld.global.u32 	%r52, [%rd10+4];
	add.s32 	%r53, %r52, -1;
	st.global.u32 	[%rd10+4], %r53;
	ld.global.u32 	%r54, [%rd10+8];
	add.s32 	%r55, %r54, -1;
	st.global.u32 	[%rd10+8], %r55;
	ld.global.u32 	%r56, [%rd10+12];
	add.s32 	%r57, %r56, -1;
	st.global.u32 	[%rd10+12], %r57;
	ld.global.u32 	%r58, [%rd10+16];
	add.s32 	%r59, %r58, -1;
	st.global.u32 	[%rd10+16], %r59;
	ld.global.u32 	%r60, [%rd10+20];
	add.s32 	%r61, %r60, -1;
	st.global.u32 	[%rd10+20], %r61;
	ld.global.u32 	%r62, [%rd10+24];
	add.s32 	%r63, %r62, -1;
	st.global.u32 	[%rd10+24], %r63;
	ld.global.u32 	%r64, [%rd10+28];
	add.s32 	%r65, %r64, -1;
	st.global.u32 	[%rd10+28], %r65;
	add.s32 	%r78, %r78, 8;
$L__BB0_7:
	setp.eq.s32 	%p6, %r7, 0;
	@%p6 bra 	$L__BB0_13;
	and.b32  	%r10, %r16, 3;
	setp.lt.u32 	%p7, %r7, 4;
	@%p7 bra 	$L__BB0_10;
	mul.wide.u32 	%rd11, %r78, 4;
	add.s64 	%rd12, %rd1, %rd11;
	ld.global.u32 	%r66, [%rd12];
	add.s32 	%r67, %r66, -1;
	st.global.u32 	[%rd12], %r67;
	ld.global.u32 	%r68, [%rd12+4];
	add.s32 	%r69, %r68, -1;
	st.global.u32 	[%rd12+4], %r69;
	ld.global.u32 	%r70, [%rd12+8];
	add.s32 	%r71, %r70, -1;
	st.global.u32 	[%rd12+8], %r71;
	ld.global.u32 	%r72, [%rd12+12];
	add.s32 	%r73, %r72, -1;
	st.global.u32 	[%rd12+12], %r73;
	add.s32 	%r78, %r78, 4;
$L__BB0_10:
	setp.eq.s32 	%p8, %r10, 0;
	@%p8 bra 	$L__BB0_13;
	mul.wide.u32 	%rd13, %r78, 4;
	add.s64 	%rd15, %rd1, %rd13;
	neg.s32 	%r80, %r10;
$L__BB0_12:
	.pragma "nounroll";
	ld.global.u32 	%r74, [%rd15];
	add.s32 	%r75, %r74, -1;
	st.global.u32 	[%rd15], %r75;
	add.s64 	%rd15, %rd15, 4;
	add.s32 	%r80, %r80, 1;
	setp.ne.s32 	%p9, %r80, 0;
	@%p9 bra 	$L__BB0_12;
$L__BB0_13:
	ret;

}


// ===== COMPILED SASS (sm_100) =====

	.target	sm_100

	.elftype	@"ET_EXEC"


//--------------------- .note.nv.tkinfo           --------------------------
	.section	.note.nv.tkinfo,"",@"SHT_NOTE"
	.sectionflags	@"SHF_NOTE_NV_TKINFO"
	.tkinfo
        /*0018*/ 	.word	0x00000002
        /*0030*/ 	.string	""
        /*0030*/ 	.string	"ptxas"
        /*0030*/ 	.string	"Cuda compilation tools, release 13.0, V13.0.88"
        /*0030*/ 	.string	"Build cuda_13.0.r13.0/compiler.36424714_0"
        /*0030*/ 	.string	"-arch sm_100 -m 64 "



//--------------------- .note.nv.cuinfo           --------------------------
	.section	.note.nv.cuinfo,"",@"SHT_NOTE"
	.sectionflags	@"SHF_NOTE_NV_CUINFO"
        /*0018*/ 	.short	0x0002
        /*001a*/ 	.short	0x0064
        /*001c*/ 	.short	0x0082
	.zero		2


//--------------------- .nv.info                  --------------------------
	.section	.nv.info,"",@"SHT_CUDA_INFO"
	.align	4


	//----- nvinfo : EIATTR_REGCOUNT
	.align		4
        /*0000*/ 	.byte	0x04, 0x2f
        /*0002*/ 	.short	(.L_1 - .L_0)
	.align		4
.L_0:
        /*0004*/ 	.word	index@(_Z6kernelPii)
        /*0008*/ 	.word	0x00000020


	//----- nvinfo : EIATTR_FRAME_SIZE
	.align		4
.L_1:
        /*000c*/ 	.byte	0x04, 0x11
        /*000e*/ 	.short	(.L_3 - .L_2)
	.align		4
.L_2:
        /*0010*/ 	.word	index@(_Z6kernelPii)
        /*0014*/ 	.word	0x00000000


	//----- nvinfo : EIATTR_MIN_STACK_SIZE
	.align		4
.L_3:
        /*0018*/ 	.byte	0x04, 0x12
        /*001a*/ 	.short	(.L_5 - .L_4)
	.align		4
.L_4:
        /*001c*/ 	.word	index@(_Z6kernelPii)
        /*0020*/ 	.word	0x00000000
.L_5:


//--------------------- .nv.compat                --------------------------
	.section	.nv.compat,"",@"SHT_CUDA_COMPAT_INFO"
	.align	4
        /*0000*/ 	.byte	0x02, 0x09, 0x00, 0x00, 0x02, 0x02, 0x01, 0x00, 0x02, 0x05, 0x05, 0x00, 0x03, 0x07, 0x01, 0x01
        /*0010*/ 	.byte	0x02, 0x03, 0x00, 0x00, 0x02, 0x06, 0x01, 0x00, 0x04, 0x0b, 0x08, 0x00, 0x09, 0x00, 0x00, 0x00
        /*0020*/ 	.byte	0x00, 0x00, 0x00, 0x00


//--------------------- .nv.info._Z6kernelPii     --------------------------
	.section	.nv.info._Z6kernelPii,"",@"SHT_CUDA_INFO"
	.sectionflags	@""
	.align	4


	//----- nvinfo : EIATTR_CUDA_API_VERSION
	.align		4
        /*0000*/ 	.byte	0x04, 0x37
        /*0002*/ 	.short	(.L_7 - .L_6)
.L_6:
        /*0004*/ 	.word	0x00000082


	//----- nvinfo : EIATTR_KPARAM_INFO
	.align		4
.L_7:
        /*0008*/ 	.byte	0x04, 0x17
        /*000a*/ 	.short	(.L_9 - .L_8)
.L_8:
        /*000c*/ 	.word	0x00000000
        /*0010*/ 	.short	0x0001
        /*0012*/ 	.short	0x0008
        /*0014*/ 	.byte	0x00, 0xf0, 0x11, 0x00


	//----- nvinfo : EIATTR_KPARAM_INFO
	.align		4
.L_9:
        /*0018*/ 	.byte	0x04, 0x17
        /*001a*/ 	.short	(.L_11 - .L_10)
.L_10:
        /*001c*/ 	.word	0x00000000
        /*0020*/ 	.short	0x0000
        /*0022*/ 	.short	0x0000
        /*0024*/ 	.byte	0x00, 0xf5, 0x21, 0x00


	//----- nvinfo : EIATTR_SPARSE_MMA_MASK
	.align		4
.L_11:
        /*0028*/ 	.byte	0x03, 0x50
        /*002a*/ 	.short	0x0000


	//----- nvinfo : EIATTR_MAXREG_COUNT
	.align		4
        /*002c*/ 	.byte	0x03, 0x1b
        /*002e*/ 	.short	0x00ff


	//----- nvinfo : EIATTR_MERCURY_ISA_VERSION
	.align		4
        /*0030*/ 	.byte	0x03, 0x5f
        /*0032*/ 	.short	0x0101


	//----- nvinfo : EIATTR_VRC_CTA_INIT_COUNT
	.align		4
        /*0034*/ 	.byte	0x02, 0x4a
	.zero		1
	.zero		1


	//----- nvinfo : EIATTR_EXIT_INSTR_OFFSETS
	.align		4
        /*0038*/ 	.byte	0x04, 0x1c
        /*003a*/ 	.short	(.L_13 - .L_12)


	//   ....[0]....
.L_12:
        /*003c*/ 	.word	0x00000030


	//   ....[1]....
        /*0040*/ 	.word	0x00000480


	//   ....[2]....
        /*0044*/ 	.word	0x00000680


	//   ....[3]....
        /*0048*/ 	.word	0x000007c0


	//   ....[4]....
        /*004c*/ 	.word	0x000008c0


	//----- nvinfo : EIATTR_CBANK_PARAM_SIZE
	.align		4
.L_13:
        /*0050*/ 	.byte	0x03, 0x19
        /*0052*/ 	.short	0x000c


	//----- nvinfo : EIATTR_PARAM_CBANK
	.align		4
        /*0054*/ 	.byte	0x04, 0x0a
        /*0056*/ 	.short	(.L_15 - .L_14)
	.align		4
.L_14:
        /*0058*/ 	.word	index@(.nv.constant0._Z6kernelPii)
        /*005c*/ 	.short	0x0380
        /*005e*/ 	.short	0x000c


	//----- nvinfo : EIATTR_SW_WAR
	.align		4
.L_15:
        /*0060*/ 	.byte	0x04, 0x36
        /*0062*/ 	.short	(.L_17 - .L_16)
.L_16:
        /*0064*/ 	.word	0x00000008
.L_17:


//--------------------- .nv.callgraph             --------------------------
	.section	.nv.callgraph,"",@"SHT_CUDA_CALLGRAPH"
	.align	4
	.sectionentsize	8
	.align		4
        /*0000*/ 	.word	0x00000000
	.align		4
        /*0004*/ 	.word	0xffffffff
	.align		4
        /*0008*/ 	.word	0x00000000
	.align		4
        /*000c*/ 	.word	0xfffffffe
	.align		4
        /*0010*/ 	.word	0x00000000
	.align		4
        /*0014*/ 	.word	0xfffffffd
	.align		4
        /*0018*/ 	.word	0x00000000
	.align		4
        /*001c*/ 	.word	0xfffffffc


//--------------------- .text._Z6kernelPii        --------------------------
	.section	.text._Z6kernelPii,"ax",@progbits
	.align	128
        .global         _Z6kernelPii
        .type           _Z6kernelPii,@function
        .size           _Z6kernelPii,(.L_x_6 - _Z6kernelPii)
        .other          _Z6kernelPii,@"STO_CUDA_ENTRY STV_DEFAULT"
_Z6kernelPii:
.text._Z6kernelPii:
[----:B------:R-:W-:Y:S08]  /*0000*/  LDC R1, c[0x0][0x37c] ;  /* 0x0000df00ff017b82 */ /* 0x000ff00000000800 */
[----:B------:R-:W0:Y:S02]  /*0010*/  LDC R4, c[0x0][0x388] ;  /* 0x0000e200ff047b82 */ /* 0x000e240000000800 */
[----:B0-----:R-:W-:-:S13]  /*0020*/  ISETP.GE.AND P0, PT, R4, 0x1, PT ;  /* 0x000000010400780c */ /* 0x001fda0003f06270 */
[----:B------:R-:W-:Y:S05]  /*0030*/  @!P0 EXIT ;  /* 0x000000000000894d */ /* 0x000fea0003800000 */
[C---:B------:R-:W-:Y:S01]  /*0040*/  ISETP.GE.U32.AND P1, PT, R4.reuse, 0x10, PT ;  /* 0x000000100400780c */ /* 0x040fe20003f26070 */
[----:B------:R-:W0:Y:S01]  /*0050*/  LDCU.64 UR6, c[0x0][0x358] ;  /* 0x00006b00ff0677ac */ /* 0x000e220008000a00 */
[----:B------:R-:W-:Y:S01]  /*0060*/  LOP3.LUT R28, R4, 0xf, RZ, 0xc0, !PT ;  /* 0x0000000f041c7812 */ /* 0x000fe200078ec0ff */
[----:B------:R-:W-:-:S03]  /*0070*/  IMAD.MOV.U32 R0, RZ, RZ, RZ ;  /* 0x000000ffff007224 */ /* 0x000fc600078e00ff */
[----:B------:R-:W-:-:S07]  /*0080*/  ISETP.NE.AND P0, PT, R28, RZ, PT ;  /* 0x000000ff1c00720c */ /* 0x000fce0003f05270 */
[----:B------:R-:W-:Y:S06]  /*0090*/  @!P1 BRA `(.L_x_0) ;  /* 0x0000000000f89947 */ /* 0x000fec0003800000 */
[----:B------:R-:W1:Y:S01]  /*00a0*/  LDCU.64 UR4, c[0x0][0x380] ;  /* 0x00007000ff0477ac */ /* 0x000e620008000a00 */
[----:B------:R-:W-:-:S05]  /*00b0*/  LOP3.LUT R0, R4, 0x7ffffff0, RZ, 0xc0, !PT ;  /* 0x7ffffff004007812 */ /* 0x000fca00078ec0ff */
[----:B------:R-:W-:Y:S01]  /*00c0*/  IMAD.MOV R5, RZ, RZ, -R0 ;  /* 0x000000ffff057224 */ /* 0x000fe200078e0a00 */
[----:B-1----:R-:W-:-:S04]  /*00d0*/  UIADD3 UR4, UP0, UPT, UR4, 0x20, URZ ;  /* 0x0000002004047890 */ /* 0x002fc8000ff1e0ff */
[----:B------:R-:W-:Y:S02]  /*00e0*/  UIADD3.X UR5, UPT, UPT, URZ, UR5, URZ, UP0, !UPT ;  /* 0x00000005ff057290 */ /* 0x000fe400087fe4ff */
[----:B------:R-:W-:-:S04]  /*00f0*/  MOV R6, UR4 ;  /* 0x0000000400067c02 */ /* 0x000fc80008000f00 */
[----:B------:R-:W-:-:S07]  /*0100*/  IMAD.U32 R11, RZ, RZ, UR5 ;  /* 0x00000005ff0b7e24 */ /* 0x000fce000f8e00ff */
.L_x_1:
[----:B-1----:R-:W-:Y:S01]  /*0110*/  IMAD.MOV.U32 R2, RZ, RZ, R6 ;  /* 0x000000ffff027224 */ /* 0x002fe200078e0006 */
[----:B------:R-:W-:-:S05]  /*0120*/  MOV R3, R11 ;  /* 0x0000000b00037202 */ /* 0x000fca0000000f00 */
[----:B0-----:R-:W2:Y:S04]  /*0130*/  LDG.E R14, desc[UR6][R2.64+-0x20] ;  /* 0xffffe006020e7981 */ /* 0x001ea8000c1e1900 */
[----:B------:R-:W3:Y:S04]  /*0140*/  LDG.E R16, desc[UR6][R2.64+-0x1c] ;  /* 0xffffe40602107981 */ /* 0x000ee8000c1e1900 */
[----:B------:R-:W4:Y:S04]  /*0150*/  LDG.E R18, desc[UR6][R2.64+-0x18] ;  /* 0xffffe80602127981 */ /* 0x000f28000c1e1900 */
[----:B------:R-:W5:Y:S04]  /*0160*/  LDG.E R20, desc[UR6][R2.64+-0x14] ;  /* 0xffffec0602147981 */ /* 0x000f68000c1e1900 */
        /* <DEDUP_REMOVED lines=11> */
[----:B------:R-:W5:Y:S01]  /*0220*/  LDG.E R7, desc[UR6][R2.64+0x1c] ;  /* 0x00001c0602077981 */ /* 0x000f62000c1e1900 */
[----:B------:R-:W-:-:S05]  /*0230*/  VIADD R5, R5, 0x10 ;  /* 0x0000001005057836 */ /* 0x000fca0000000000 */
[----:B------:R-:W-:Y:S01]  /*0240*/  ISETP.NE.AND P1, PT, R5, RZ, PT ;  /* 0x000000ff0500720c */ /* 0x000fe20003f25270 */
[----:B--2---:R-:W-:Y:S02]  /*0250*/  VIADD R15, R14, 0xffffffff ;  /* 0xffffffff0e0f7836 */ /* 0x004fe40000000000 */
[----:B---3--:R-:W-:-:S03]  /*0260*/  VIADD R17, R16, 0xffffffff ;  /* 0xffffffff10117836 */ /* 0x008fc60000000000 */
[----:B------:R0:W-:Y:S01]  /*0270*/  STG.E desc[UR6][R2.64+-0x20], R15 ;  /* 0xffffe00f02007986 */ /* 0x0001e2000c101906 */
[----:B----4-:R-:W-:-:S03]  /*0280*/  IADD3 R19, PT, PT, R18, -0x1, RZ ;  /* 0xffffffff12137810 */ /* 0x010fc60007ffe0ff */
[----:B------:R1:W-:Y:S01]  /*0290*/  STG.E desc[UR6][R2.64+-0x1c], R17 ;  /* 0xffffe41102007986 */ /* 0x0003e2000c101906 */
[----:B-----5:R-:W-:-:S03]  /*02a0*/  VIADD R21, R20, 0xffffffff ;  /* 0xffffffff14157836 */ /* 0x020fc60000000000 */
[----:B------:R2:W-:Y:S01]  /*02b0*/  STG.E desc[UR6][R2.64+-0x18], R19 ;  /* 0xffffe81302007986 */ /* 0x0005e2000c101906 */
[----:B------:R-:W-:-:S03]  /*02c0*/  VIADD R23, R22, 0xffffffff ;  /* 0xffffffff16177836 */ /* 0x000fc60000000000 */
[----:B------:R3:W-:Y:S01]  /*02d0*/  STG.E desc[UR6][R2.64+-0x14], R21 ;  /* 0xffffec1502007986 */ /* 0x0007e2000c101906 */
[----:B------:R-:W-:-:S03]  /*02e0*/  IADD3 R25, PT, PT, R24, -0x1, RZ ;  /* 0xffffffff18197810 */ /* 0x000fc60007ffe0ff */
[----:B------:R-:W-:Y:S01]  /*02f0*/  STG.E desc[UR6][R2.64+-0x10], R23 ;  /* 0xfffff01702007986 */ /* 0x000fe2000c101906 */
[----:B0-----:R-:W-:-:S03]  /*0300*/  VIADD R15, R26, 0xffffffff ;  /* 0xffffffff1a0f7836 */ /* 0x001fc60000000000 */
[----:B------:R-:W-:Y:S01]  /*0310*/  STG.E desc[UR6][R2.64+-0xc], R25 ;  /* 0xfffff41902007986 */ /* 0x000fe2000c101906 */
[----:B------:R-:W-:-:S03]  /*0320*/  VIADD R27, R27, 0xffffffff ;  /* 0xffffffff1b1b7836 */ /* 0x000fc60000000000 */
[----:B------:R-:W-:Y:S01]  /*0330*/  STG.E desc[UR6][R2.64+-0x8], R15 ;  /* 0xfffff80f02007986 */ /* 0x000fe2000c101906 */
[----:B------:R-:W-:-:S03]  /*0340*/  IADD3 R13, PT, PT, R13, -0x1, RZ ;  /* 0xffffffff0d0d7810 */ /* 0x000fc60007ffe0ff */
[----:B------:R-:W-:Y:S01]  /*0350*/  STG.E desc[UR6][R2.64+-0x4], R27 ;  /* 0xfffffc1b02007986 */ /* 0x000fe2000c101906 */
[----:B------:R-:W-:-:S03]  /*0360*/  VIADD R29, R12, 0xffffffff ;  /* 0xffffffff0c1d7836 */ /* 0x000fc60000000000 */
[----:B------:R-:W-:Y:S01]  /*0370*/  STG.E desc[UR6][R2.64], R13 ;  /* 0x0000000d02007986 */ /* 0x000fe2000c101906 */
[----:B------:R-:W-:-:S03]  /*0380*/  VIADD R11, R11, 0xffffffff ;  /* 0xffffffff0b0b7836 */ /* 0x000fc60000000000 */
[----:B------:R-:W-:Y:S01]  /*0390*/  STG.E desc[UR6][R2.64+0x4], R29 ;  /* 0x0000041d02007986 */ /* 0x000fe2000c101906 */
[----:B-1----:R-:W-:-:S03]  /*03a0*/  IADD3 R17, PT, PT, R10, -0x1, RZ ;  /* 0xffffffff0a117810 */ /* 0x002fc60007ffe0ff */
[----:B------:R0:W-:Y:S01]  /*03b0*/  STG.E desc[UR6][R2.64+0x8], R11 ;  /* 0x0000080b02007986 */ /* 0x0001e2000c101906 */
[----:B--2---:R-:W-:Y:S01]  /*03c0*/  VIADD R19, R6, 0xffffffff ;  /* 0xffffffff06137836 */ /* 0x004fe20000000000 */
[----:B------:R-:W-:Y:S02]  /*03d0*/  IADD3 R6, P2, PT, R2, 0x40, RZ ;  /* 0x0000004002067810 */ /* 0x000fe40007f5e0ff */
[----:B------:R1:W-:Y:S01]  /*03e0*/  STG.E desc[UR6][R2.64+0xc], R17 ;  /* 0x00000c1102007986 */ /* 0x0003e2000c101906 */
[----:B------:R-:W-:-:S03]  /*03f0*/  VIADD R9, R9, 0xffffffff ;  /* 0xffffffff09097836 */ /* 0x000fc60000000000 */
[----:B------:R1:W-:Y:S01]  /*0400*/  STG.E desc[UR6][R2.64+0x10], R19 ;  /* 0x0000101302007986 */ /* 0x0003e2000c101906 */
[----:B---3--:R-:W-:-:S03]  /*0410*/  IADD3 R21, PT, PT, R8, -0x1, RZ ;  /* 0xffffffff08157810 */ /* 0x008fc60007ffe0ff */
[----:B------:R1:W-:Y:S01]  /*0420*/  STG.E desc[UR6][R2.64+0x14], R9 ;  /* 0x0000140902007986 */ /* 0x0003e2000c101906 */
[----:B0-----:R-:W-:Y:S01]  /*0430*/  IADD3.X R11, PT, PT, RZ, R3, RZ, P2, !PT ;  /* 0x00000003ff0b7210 */ /* 0x001fe200017fe4ff */
[----:B------:R-:W-:Y:S02]  /*0440*/  VIADD R7, R7, 0xffffffff ;  /* 0xffffffff07077836 */ /* 0x000fe40000000000 */
[----:B------:R1:W-:Y:S04]  /*0450*/  STG.E desc[UR6][R2.64+0x18], R21 ;  /* 0x0000181502007986 */ /* 0x0003e8000c101906 */
[----:B------:R1:W-:Y:S01]  /*0460*/  STG.E desc[UR6][R2.64+0x1c], R7 ;  /* 0x00001c0702007986 */ /* 0x0003e2000c101906 */
[----:B------:R-:W-:Y:S05]  /*0470*/  @P1 BRA `(.L_x_1) ;  /* 0xfffffffc00241947 */ /* 0x000fea000383ffff */
.L_x_0:
[----:B0-----:R-:W-:Y:S05]  /*0480*/  @!P0 EXIT ;  /* 0x000000000000894d */ /* 0x001fea0003800000 */
[----:B------:R-:W-:Y:S02]  /*0490*/  ISETP.GE.U32.AND P0, PT, R28, 0x8, PT ;  /* 0x000000081c00780c */ /* 0x000fe40003f06070 */
[----:B------:R-:W-:-:S04]  /*04a0*/  LOP3.LUT R20, R4, 0x7, RZ, 0xc0, !PT ;  /* 0x0000000704147812 */ /* 0x000fc800078ec0ff */
[----:B------:R-:W-:-:S07]  /*04b0*/  ISETP.NE.AND P1, PT, R20, RZ, PT ;  /* 0x000000ff1400720c */ /* 0x000fce0003f25270 */
[----:B------:R-:W-:Y:S06]  /*04c0*/  @!P0 BRA `(.L_x_2) ;  /* 0x00000000006c8947 */ /* 0x000fec0003800000 */
[----:B-1----:R-:W0:Y:S02]  /*04d0*/  LDC.64 R2, c[0x0][0x380] ;  /* 0x0000e000ff027b82 */ /* 0x002e240000000a00 */
[----:B0-----:R-:W-:-:S05]  /*04e0*/  IMAD.WIDE.U32 R2, R0, 0x4, R2 ;  /* 0x0000000400027825 */ /* 0x001fca00078e0002 */
[----:B------:R-:W2:Y:S04]  /*04f0*/  LDG.E R5, desc[UR6][R2.64] ;  /* 0x0000000602057981 */ /* 0x000ea8000c1e1900 */
[----:B------:R-:W3:Y:S04]  /*0500*/  LDG.E R6, desc[UR6][R2.64+0x4] ;  /* 0x0000040602067981 */ /* 0x000ee8000c1e1900 */
[----:B------:R-:W4:Y:S04]  /*0510*/  LDG.E R8, desc[UR6][R2.64+0x8] ;  /* 0x0000080602087981 */ /* 0x000f28000c1e1900 */
[----:B------:R-:W5:Y:S04]  /*0520*/  LDG.E R10, desc[UR6][R2.64+0xc] ;  /* 0x00000c06020a7981 */ /* 0x000f68000c1e1900 */
[----:B------:R-:W5:Y:S04]  /*0530*/  LDG.E R12, desc[UR6][R2.64+0x10] ;  /* 0x00001006020c7981 */ /* 0x000f68000c1e1900 */
[----:B------:R-:W5:Y:S04]  /*0540*/  LDG.E R14, desc[UR6][R2.64+0x14] ;  /* 0x00001406020e7981 */ /* 0x000f68000c1e1900 */
[----:B------:R-:W5:Y:S04]  /*0550*/  LDG.E R16, desc[UR6][R2.64+0x18] ;  /* 0x0000180602107981 */ /* 0x000f68000c1e1900 */
[----:B------:R-:W5:Y:S01]  /*0560*/  LDG.E R18, desc[UR6][R2.64+0x1c] ;  /* 0x00001c0602127981 */ /* 0x000f62000c1e1900 */
[----:B------:R-:W-:-:S02]  /*0570*/  VIADD R0, R0, 0x8 ;  /* 0x0000000800007836 */ /* 0x000fc40000000000 */
        /* <DEDUP_REMOVED lines=10> */
[----:B------:R0:W-:Y:S01]  /*0620*/  STG.E desc[UR6][R2.64+0x10], R13 ;  /* 0x0000100d02007986 */ /* 0x0001e2000c101906 */
[----:B------:R-:W-:-:S03]  /*0630*/  VIADD R17, R16, 0xffffffff ;  /* 0xffffffff10117836 */ /* 0x000fc60000000000 */
[----:B------:R0:W-:Y:S01]  /*0640*/  STG.E desc[UR6][R2.64+0x14], R15 ;  /* 0x0000140f02007986 */ /* 0x0001e2000c101906 */
[----:B------:R-:W-:-:S03]  /*0650*/  IADD3 R19, PT, PT, R18, -0x1, RZ ;  /* 0xffffffff12137810 */ /* 0x000fc60007ffe0ff */
[----:B------:R0:W-:Y:S04]  /*0660*/  STG.E desc[UR6][R2.64+0x18], R17 ;  /* 0x0000181102007986 */ /* 0x0001e8000c101906 */
[----:B------:R0:W-:Y:S02]  /*0670*/  STG.E desc[UR6][R2.64+0x1c], R19 ;  /* 0x00001c1302007986 */ /* 0x0001e4000c101906 */
.L_x_2:
[----:B------:R-:W-:Y:S05]  /*0680*/  @!P1 EXIT ;  /* 0x000000000000994d */ /* 0x000fea0003800000 */
[----:B------:R-:W-:Y:S02]  /*0690*/  ISETP.GE.U32.AND P0, PT, R20, 0x4, PT ;  /* 0x000000041400780c */ /* 0x000fe40003f06070 */
[----:B------:R-:W-:-:S04]  /*06a0*/  LOP3.LUT R4, R4, 0x3, RZ, 0xc0, !PT ;  /* 0x0000000304047812 */ /* 0x000fc800078ec0ff */
[----:B------:R-:W-:-:S07]  /*06b0*/  ISETP.NE.AND P1, PT, R4, RZ, PT ;  /* 0x000000ff0400720c */ /* 0x000fce0003f25270 */
[----:B------:R-:W-:Y:S06]  /*06c0*/  @!P0 BRA `(.L_x_3) ;  /* 0x00000000003c8947 */ /* 0x000fec0003800000 */
[----:B01----:R-:W0:Y:S02]  /*06d0*/  LDC.64 R2, c[0x0][0x380] ;  /* 0x0000e000ff027b82 */ /* 0x003e240000000a00 */
[----:B0-----:R-:W-:-:S05]  /*06e0*/  IMAD.WIDE.U32 R2, R0, 0x4, R2 ;  /* 0x0000000400027825 */ /* 0x001fca00078e0002 */
[----:B------:R-:W2:Y:S04]  /*06f0*/  LDG.E R5, desc[UR6][R2.64] ;  /* 0x0000000602057981 */ /* 0x000ea8000c1e1900 */
[----:B------:R-:W3:Y:S04]  /*0700*/  LDG.E R6, desc[UR6][R2.64+0x4] ;  /* 0x0000040602067981 */ /* 0x000ee8000c1e1900 */
[----:B------:R-:W4:Y:S04]  /*0710*/  LDG.E R8, desc[UR6][R2.64+0x8] ;  /* 0x0000080602087981 */ /* 0x000f28000c1e1900 */
[----:B------:R-:W5:Y:S01]  /*0720*/  LDG.E R10, desc[UR6][R2.64+0xc] ;  /* 0x00000c06020a7981 */ /* 0x000f62000c1e1900 */
[----:B------:R-:W-:-:S02]  /*0730*/  IADD3 R0, PT, PT, R0, 0x4, RZ ;  /* 0x0000000400007810 */ /* 0x000fc40007ffe0ff */
[----:B--2---:R-:W-:Y:S01]  /*0740*/  IADD3 R5, PT, PT, R5, -0x1, RZ ;  /* 0xffffffff05057810 */ /* 0x004fe20007ffe0ff */
[----:B---3--:R-:W-:-:S04]  /*0750*/  VIADD R7, R6, 0xffffffff ;  /* 0xffffffff06077836 */ /* 0x008fc80000000000 */
[----:B------:R2:W-:Y:S01]  /*0760*/  STG.E desc[UR6][R2.64], R5 ;  /* 0x0000000502007986 */ /* 0x0005e2000c101906 */
[----:B----4-:R-:W-:-:S03]  /*0770*/  IADD3 R9, PT, PT, R8, -0x1, RZ ;  /* 0xffffffff08097810 */ /* 0x010fc60007ffe0ff */
[----:B------:R2:W-:Y:S01]  /*0780*/  STG.E desc[UR6][R2.64+0x4], R7 ;  /* 0x0000040702007986 */ /* 0x0005e2000c101906 */
[----:B-----5:R-:W-:-:S03]  /*0790*/  VIADD R11, R10, 0xffffffff ;  /* 0xffffffff0a0b7836 */ /* 0x020fc60000000000 */
[----:B------:R2:W-:Y:S04]  /*07a0*/  STG.E desc[UR6][R2.64+0x8], R9 ;  /* 0x0000080902007986 */ /* 0x0005e8000c101906 */
[----:B------:R2:W-:Y:S02]  /*07b0*/  STG.E desc[UR6][R2.64+0xc], R11 ;  /* 0x00000c0b02007986 */ /* 0x0005e4000c101906 */
.L_x_3:
[----:B------:R-:W-:Y:S05]  /*07c0*/  @!P1 EXIT ;  /* 0x000000000000994d */ /* 0x000fea0003800000 */
[----:B012---:R-:W0:Y:S01]  /*07d0*/  LDC.64 R2, c[0x0][0x380] ;  /* 0x0000e000ff027b82 */ /* 0x007e220000000a00 */
[----:B------:R-:W-:Y:S02]  /*07e0*/  IMAD.MOV R4, RZ, RZ, -R4 ;  /* 0x000000ffff047224 */ /* 0x000fe400078e0a04 */
[----:B0-----:R-:W-:-:S04]  /*07f0*/  IMAD.WIDE.U32 R2, R0, 0x4, R2 ;  /* 0x0000000400027825 */ /* 0x001fc800078e0002 */
[----:B------:R-:W-:Y:S01]  /*0800*/  IMAD.MOV.U32 R7, RZ, RZ, R3 ;  /* 0x000000ffff077224 */ /* 0x000fe200078e0003 */
[----:B------:R-:W-:-:S07]  /*0810*/  MOV R0, R2 ;  /* 0x0000000200007202 */ /* 0x000fce0000000f00 */
.L_x_4:
[----:B0-----:R-:W-:Y:S01]  /*0820*/  MOV R2, R0 ;  /* 0x0000000000027202 */ /* 0x001fe20000000f00 */
[----:B------:R-:W-:-:S05]  /*0830*/  IMAD.MOV.U32 R3, RZ, RZ, R7 ;  /* 0x000000ffff037224 */ /* 0x000fca00078e0007 */
[----:B------:R-:W2:Y:S01]  /*0840*/  LDG.E R0, desc[UR6][R2.64] ;  /* 0x0000000602007981 */ /* 0x000ea2000c1e1900 */
[----:B------:R-:W-:-:S05]  /*0850*/  VIADD R4, R4, 0x1 ;  /* 0x0000000104047836 */ /* 0x000fca0000000000 */
[----:B------:R-:W-:Y:S02]  /*0860*/  ISETP.NE.AND P0, PT, R4, RZ, PT ;  /* 0x000000ff0400720c */ /* 0x000fe40003f05270 */
[----:B--2---:R-:W-:Y:S02]  /*0870*/  IADD3 R5, PT, PT, R0, -0x1, RZ ;  /* 0xffffffff00057810 */ /* 0x004fe40007ffe0ff */
[----:B------:R-:W-:-:S03]  /*0880*/  IADD3 R0, P1, PT, R2, 0x4, RZ ;  /* 0x0000000402007810 */ /* 0x000fc60007f3e0ff */
[----:B------:R0:W-:Y:S01]  /*0890*/  STG.E desc[UR6][R2.64], R5 ;  /* 0x0000000502007986 */ /* 0x0001e2000c101906 */
[----:B------:R-:W-:-:S05]  /*08a0*/  IADD3.X R7, PT, PT, RZ, R3, RZ, P1, !PT ;  /* 0x00000003ff077210 */ /* 0x000fca0000ffe4ff */
[----:B------:R-:W-:Y:S05]  /*08b0*/  @P0 BRA `(.L_x_4) ;  /* 0xfffffffc00d80947 */ /* 0x000fea000383ffff */
[----:B------:R-:W-:Y:S05]  /*08c0*/  EXIT ;  /* 0x000000000000794d */ /* 0x000fea0003800000 */
.L_x_5:
[----:B------:R-:W-:-:S00]  /*08d0*/  BRA `(.L_x_5) ;  /* 0xfffffffc00fc7947 */ /* 0x000fc0000383ffff */
[----:B------:R-:W-:-:S00]  /*08e0*/  NOP ;  /* 0x0000000000007918 */ /* 0x000fc00000000000 */
        /* <DEDUP_REMOVED lines=9> */
.L_x_6:


//--------------------- .nv.shared.reserved.0     --------------------------
	.section	.nv.shared.reserved.0,"aw",@nobits
	.weak		__nv_reservedSMEM_offset_0_alias
	.size		__nv_reservedSMEM_offset_0_alias, 0, 64
	.other		__nv_reservedSMEM_offset_0_alias,@"STO_CUDA_RESERVED_SHARED STV_DEFAULT"
__nv_reservedSMEM_offset_0_alias:
	.zero		0
	.zero		64


//--------------------- .nv.constant0._Z6kernelPii --------------------------
	.section	.nv.constant0._Z6kernelPii,"a",@progbits
	.sectionflags	@""
	.align	4
.nv.constant0._Z6kernelPii:
	.zero		908


//--------------------- SYMBOLS --------------------------

	.type		.nv.reservedSmem.offset0,@object
	.size		.nv.reservedSmem.offset0,0x4
